//
// Generated by NVIDIA NVVM Compiler
//
// Compiler Build ID: CL-36424714
// Cuda compilation tools, release 13.0, V13.0.88
// Based on NVVM 20.0.0
//

.version 9.0
.target sm_100
.address_size 64

	// .globl	_Z14cuda_mm_kernelPfS_S_i
// _ZZ14cuda_mm_kernelPfS_S_iE11local_array has been demoted

.visible .entry _Z14cuda_mm_kernelPfS_S_i(
	.param .u64 .ptr .align 1 _Z14cuda_mm_kernelPfS_S_i_param_0,
	.param .u64 .ptr .align 1 _Z14cuda_mm_kernelPfS_S_i_param_1,
	.param .u64 .ptr .align 1 _Z14cuda_mm_kernelPfS_S_i_param_2,
	.param .u32 _Z14cuda_mm_kernelPfS_S_i_param_3
)
{
	.reg .pred 	%p<19>;
	.reg .b32 	%r<107>;
	.reg .b32 	%f<93>;
	.reg .b64 	%rd<56>;
	// demoted variable
	.shared .align 4 .b8 _ZZ14cuda_mm_kernelPfS_S_iE11local_array[4096];
	ld.param.u64 	%rd12, [_Z14cuda_mm_kernelPfS_S_i_param_0];
	ld.param.u64 	%rd13, [_Z14cuda_mm_kernelPfS_S_i_param_1];
	ld.param.u64 	%rd14, [_Z14cuda_mm_kernelPfS_S_i_param_2];
	ld.param.u32 	%r44, [_Z14cuda_mm_kernelPfS_S_i_param_3];
	cvta.to.global.u64 	%rd1, %rd13;
	cvta.to.global.u64 	%rd2, %rd14;
	mov.u32 	%r1, %tid.x;
	shl.b32 	%r45, %r1, 2;
	mov.u32 	%r46, _ZZ14cuda_mm_kernelPfS_S_iE11local_array;
	add.s32 	%r2, %r46, %r45;
	mov.b32 	%r47, 0;
	st.shared.u32 	[%r2], %r47;
	setp.lt.s32 	%p1, %r44, 1;
	mov.f32 	%f92, 0f00000000;
	@%p1 bra 	$L__BB0_14;
	mov.u32 	%r50, %ctaid.x;
	cvta.to.global.u64 	%rd15, %rd12;
	shl.b32 	%r51, %r1, 10;
	add.s32 	%r52, %r51, %r50;
	mul.wide.u32 	%rd16, %r52, 4;
	add.s64 	%rd17, %rd15, %rd16;
	ld.global.f32 	%f1, [%rd17];
	shl.b32 	%r3, %r50, 10;
	and.b32  	%r4, %r44, 15;
	setp.lt.u32 	%p2, %r44, 16;
	mov.b32 	%r100, 0;
	mov.u32 	%r91, %r100;
	@%p2 bra 	$L__BB0_4;
	and.b32  	%r91, %r44, 2147483632;
	neg.s32 	%r101, %r91;
	mul.wide.u32 	%rd18, %r3, 4;
	add.s64 	%rd19, %rd18, %rd1;
	add.s64 	%rd54, %rd19, 32;
	mov.b32 	%r100, 0;
$L__BB0_3:
	.pragma "nounroll";
	ld.global.f32 	%f5, [%rd54+-32];
	cvt.rn.f32.s32 	%f6, %r100;
	fma.rn.f32 	%f7, %f1, %f5, %f6;
	cvt.rzi.s32.f32 	%r54, %f7;
	ld.global.f32 	%f8, [%rd54+-28];
	cvt.rn.f32.s32 	%f9, %r54;
	fma.rn.f32 	%f10, %f1, %f8, %f9;
	cvt.rzi.s32.f32 	%r55, %f10;
	ld.global.f32 	%f11, [%rd54+-24];
	cvt.rn.f32.s32 	%f12, %r55;
	fma.rn.f32 	%f13, %f1, %f11, %f12;
	cvt.rzi.s32.f32 	%r56, %f13;
	ld.global.f32 	%f14, [%rd54+-20];
	cvt.rn.f32.s32 	%f15, %r56;
	fma.rn.f32 	%f16, %f1, %f14, %f15;
	cvt.rzi.s32.f32 	%r57, %f16;
	ld.global.f32 	%f17, [%rd54+-16];
	cvt.rn.f32.s32 	%f18, %r57;
	fma.rn.f32 	%f19, %f1, %f17, %f18;
	cvt.rzi.s32.f32 	%r58, %f19;
	ld.global.f32 	%f20, [%rd54+-12];
	cvt.rn.f32.s32 	%f21, %r58;
	fma.rn.f32 	%f22, %f1, %f20, %f21;
	cvt.rzi.s32.f32 	%r59, %f22;
	ld.global.f32 	%f23, [%rd54+-8];
	cvt.rn.f32.s32 	%f24, %r59;
	fma.rn.f32 	%f25, %f1, %f23, %f24;
	cvt.rzi.s32.f32 	%r60, %f25;
	ld.global.f32 	%f26, [%rd54+-4];
	cvt.rn.f32.s32 	%f27, %r60;
	fma.rn.f32 	%f28, %f1, %f26, %f27;
	cvt.rzi.s32.f32 	%r61, %f28;
	ld.global.f32 	%f29, [%rd54];
	cvt.rn.f32.s32 	%f30, %r61;
	fma.rn.f32 	%f31, %f1, %f29, %f30;
	cvt.rzi.s32.f32 	%r62, %f31;
	ld.global.f32 	%f32, [%rd54+4];
	cvt.rn.f32.s32 	%f33, %r62;
	fma.rn.f32 	%f34, %f1, %f32, %f33;
	cvt.rzi.s32.f32 	%r63, %f34;
	ld.global.f32 	%f35, [%rd54+8];
	cvt.rn.f32.s32 	%f36, %r63;
	fma.rn.f32 	%f37, %f1, %f35, %f36;
	cvt.rzi.s32.f32 	%r64, %f37;
	ld.global.f32 	%f38, [%rd54+12];
	cvt.rn.f32.s32 	%f39, %r64;
	fma.rn.f32 	%f40, %f1, %f38, %f39;
	cvt.rzi.s32.f32 	%r65, %f40;
	ld.global.f32 	%f41, [%rd54+16];
	cvt.rn.f32.s32 	%f42, %r65;
	fma.rn.f32 	%f43, %f1, %f41, %f42;
	cvt.rzi.s32.f32 	%r66, %f43;
	ld.global.f32 	%f44, [%rd54+20];
	cvt.rn.f32.s32 	%f45, %r66;
	fma.rn.f32 	%f46, %f1, %f44, %f45;
	cvt.rzi.s32.f32 	%r67, %f46;
	ld.global.f32 	%f47, [%rd54+24];
	cvt.rn.f32.s32 	%f48, %r67;
	fma.rn.f32 	%f49, %f1, %f47, %f48;
	cvt.rzi.s32.f32 	%r68, %f49;
	ld.global.f32 	%f50, [%rd54+28];
	cvt.rn.f32.s32 	%f51, %r68;
	fma.rn.f32 	%f52, %f1, %f50, %f51;
	cvt.rzi.s32.f32 	%r100, %f52;
	add.s32 	%r101, %r101, 16;
	add.s64 	%rd54, %rd54, 64;
	setp.eq.s32 	%p3, %r101, 0;
	@%p3 bra 	$L__BB0_4;
	bra.uni 	$L__BB0_3;
$L__BB0_4:
	setp.eq.s32 	%p4, %r4, 0;
	@%p4 bra 	$L__BB0_13;
	and.b32  	%r10, %r44, 7;
	setp.lt.u32 	%p5, %r4, 8;
	@%p5 bra 	$L__BB0_7;
	add.s32 	%r70, %r3, %r91;
	mul.wide.u32 	%rd20, %r70, 4;
	add.s64 	%rd21, %rd1, %rd20;
	ld.global.f32 	%f53, [%rd21];
	cvt.rn.f32.s32 	%f54, %r100;
	fma.rn.f32 	%f55, %f1, %f53, %f54;
	cvt.rzi.s32.f32 	%r71, %f55;
	cvt.u64.u32 	%rd22, %r3;
	cvt.u64.u32 	%rd23, %r91;
	add.s64 	%rd24, %rd22, %rd23;
	shl.b64 	%rd25, %rd24, 2;
	add.s64 	%rd26, %rd1, %rd25;
	ld.global.f32 	%f56, [%rd26+4];
	cvt.rn.f32.s32 	%f57, %r71;
	fma.rn.f32 	%f58, %f1, %f56, %f57;
	cvt.rzi.s32.f32 	%r72, %f58;
	ld.global.f32 	%f59, [%rd26+8];
	cvt.rn.f32.s32 	%f60, %r72;
	fma.rn.f32 	%f61, %f1, %f59, %f60;
	cvt.rzi.s32.f32 	%r73, %f61;
	ld.global.f32 	%f62, [%rd26+12];
	cvt.rn.f32.s32 	%f63, %r73;
	fma.rn.f32 	%f64, %f1, %f62, %f63;
	cvt.rzi.s32.f32 	%r74, %f64;
	ld.global.f32 	%f65, [%rd26+16];
	cvt.rn.f32.s32 	%f66, %r74;
	fma.rn.f32 	%f67, %f1, %f65, %f66;
	cvt.rzi.s32.f32 	%r75, %f67;
	ld.global.f32 	%f68, [%rd26+20];
	cvt.rn.f32.s32 	%f69, %r75;
	fma.rn.f32 	%f70, %f1, %f68, %f69;
	cvt.rzi.s32.f32 	%r76, %f70;
	ld.global.f32 	%f71, [%rd26+24];
	cvt.rn.f32.s32 	%f72, %r76;
	fma.rn.f32 	%f73, %f1, %f71, %f72;
	cvt.rzi.s32.f32 	%r77, %f73;
	ld.global.f32 	%f74, [%rd26+28];
	cvt.rn.f32.s32 	%f75, %r77;
	fma.rn.f32 	%f76, %f1, %f74, %f75;
	add.s32 	%r91, %r91, 8;
	cvt.rzi.s32.f32 	%r100, %f76;
$L__BB0_7:
	setp.eq.s32 	%p6, %r10, 0;
	@%p6 bra 	$L__BB0_13;
	and.b32  	%r16, %r44, 3;
	setp.lt.u32 	%p7, %r10, 4;
	@%p7 bra 	$L__BB0_10;
	add.s32 	%r79, %r3, %r91;
	mul.wide.u32 	%rd27, %r79, 4;
	add.s64 	%rd28, %rd1, %rd27;
	ld.global.f32 	%f77, [%rd28];
	cvt.rn.f32.s32 	%f78, %r100;
	fma.rn.f32 	%f79, %f1, %f77, %f78;
	cvt.rzi.s32.f32 	%r80, %f79;
	cvt.u64.u32 	%rd29, %r3;
	cvt.u64.u32 	%rd30, %r91;
	add.s64 	%rd31, %rd29, %rd30;
	shl.b64 	%rd32, %rd31, 2;
	add.s64 	%rd33, %rd1, %rd32;
	ld.global.f32 	%f80, [%rd33+4];
	cvt.rn.f32.s32 	%f81, %r80;
	fma.rn.f32 	%f82, %f1, %f80, %f81;
	cvt.rzi.s32.f32 	%r81, %f82;
	ld.global.f32 	%f83, [%rd33+8];
	cvt.rn.f32.s32 	%f84, %r81;
	fma.rn.f32 	%f85, %f1, %f83, %f84;
	cvt.rzi.s32.f32 	%r82, %f85;
	ld.global.f32 	%f86, [%rd33+12];
	cvt.rn.f32.s32 	%f87, %r82;
	fma.rn.f32 	%f88, %f1, %f86, %f87;
	add.s32 	%r91, %r91, 4;
	cvt.rzi.s32.f32 	%r100, %f88;
$L__BB0_10:
	setp.eq.s32 	%p8, %r16, 0;
	@%p8 bra 	$L__BB0_13;
	add.s32 	%r83, %r91, %r3;
	mul.wide.u32 	%rd34, %r83, 4;
	add.s64 	%rd53, %rd1, %rd34;
	neg.s32 	%r98, %r16;
$L__BB0_12:
	.pragma "nounroll";
	ld.global.f32 	%f89, [%rd53];
	cvt.rn.f32.s32 	%f90, %r100;
	fma.rn.f32 	%f91, %f1, %f89, %f90;
	cvt.rzi.s32.f32 	%r100, %f91;
	add.s64 	%rd53, %rd53, 4;
	add.s32 	%r98, %r98, 1;
	setp.ne.s32 	%p9, %r98, 0;
	@%p9 bra 	$L__BB0_12;
$L__BB0_13:
	st.shared.u32 	[%r2], %r100;
	cvt.rn.f32.s32 	%f92, %r100;
$L__BB0_14:
	setp.lt.s32 	%p10, %r44, 1;
	@%p10 bra 	$L__BB0_26;
	shl.b32 	%r28, %r1, 10;
	and.b32  	%r29, %r44, 7;
	setp.lt.u32 	%p11, %r44, 8;
	mov.b32 	%r104, 0;
	@%p11 bra 	$L__BB0_18;
	and.b32  	%r104, %r44, 2147483640;
	neg.s32 	%r103, %r104;
	mul.wide.u32 	%rd35, %r1, 4096;
	add.s64 	%rd36, %rd35, %rd2;
	add.s64 	%rd55, %rd36, 16;
$L__BB0_17:
	.pragma "nounroll";
	st.global.f32 	[%rd55+-16], %f92;
	st.global.f32 	[%rd55+-12], %f92;
	st.global.f32 	[%rd55+-8], %f92;
	st.global.f32 	[%rd55+-4], %f92;
	st.global.f32 	[%rd55], %f92;
	st.global.f32 	[%rd55+4], %f92;
	st.global.f32 	[%rd55+8], %f92;
	st.global.f32 	[%rd55+12], %f92;
	add.s32 	%r103, %r103, 8;
	add.s64 	%rd55, %rd55, 32;
	setp.ne.s32 	%p12, %r103, 0;
	@%p12 bra 	$L__BB0_17;
$L__BB0_18:
	setp.eq.s32 	%p13, %r29, 0;
	@%p13 bra 	$L__BB0_26;
	and.b32  	%r39, %r44, 3;
	setp.lt.u32 	%p14, %r29, 4;
	@%p14 bra 	$L__BB0_21;
	add.s32 	%r85, %r28, %r104;
	mul.wide.u32 	%rd37, %r85, 4;
	add.s64 	%rd38, %rd2, %rd37;
	st.global.f32 	[%rd38], %f92;
	cvt.u64.u32 	%rd39, %r28;
	cvt.u64.u32 	%rd40, %r104;
	add.s64 	%rd41, %rd39, %rd40;
	shl.b64 	%rd42, %rd41, 2;
	add.s64 	%rd43, %rd2, %rd42;
	st.global.f32 	[%rd43+4], %f92;
	st.global.f32 	[%rd43+8], %f92;
	st.global.f32 	[%rd43+12], %f92;
	add.s32 	%r104, %r104, 4;
$L__BB0_21:
	setp.eq.s32 	%p15, %r39, 0;
	@%p15 bra 	$L__BB0_26;
	setp.eq.s32 	%p16, %r39, 1;
	@%p16 bra 	$L__BB0_24;
	add.s32 	%r86, %r28, %r104;
	mul.wide.u32 	%rd44, %r86, 4;
	add.s64 	%rd45, %rd2, %rd44;
	st.global.f32 	[%rd45], %f92;
	cvt.u64.u32 	%rd46, %r28;
	cvt.u64.u32 	%rd47, %r104;
	add.s64 	%rd48, %rd46, %rd47;
	shl.b64 	%rd49, %rd48, 2;
	add.s64 	%rd50, %rd2, %rd49;
	st.global.f32 	[%rd50+4], %f92;
	add.s32 	%r104, %r104, 2;
$L__BB0_24:
	and.b32  	%r87, %r44, 1;
	setp.eq.b32 	%p17, %r87, 1;
	not.pred 	%p18, %p17;
	@%p18 bra 	$L__BB0_26;
	add.s32 	%r88, %r28, %r104;
	mul.wide.u32 	%rd51, %r88, 4;
	add.s64 	%rd52, %rd2, %rd51;
	st.global.f32 	[%rd52], %f92;
$L__BB0_26:
	ret;

}


// ===== COMPILED SASS (sm_100) =====

	.target	sm_100

	.elftype	@"ET_EXEC"


//--------------------- .note.nv.tkinfo           --------------------------
	.section	.note.nv.tkinfo,"",@"SHT_NOTE"
	.sectionflags	@"SHF_NOTE_NV_TKINFO"
	.tkinfo
        /*0018*/ 	.word	0x00000002
        /*0030*/ 	.string	""
        /*0030*/ 	.string	"ptxas"
        /*0030*/ 	.string	"Cuda compilation tools, release 13.0, V13.0.88"
        /*0030*/ 	.string	"Build cuda_13.0.r13.0/compiler.36424714_0"
        /*0030*/ 	.string	"-arch sm_100 -m 64 "



//--------------------- .note.nv.cuinfo           --------------------------
	.section	.note.nv.cuinfo,"",@"SHT_NOTE"
	.sectionflags	@"SHF_NOTE_NV_CUINFO"
        /*0018*/ 	.short	0x0002
        /*001a*/ 	.short	0x0064
        /*001c*/ 	.short	0x0082
	.zero		2


//--------------------- .nv.info                  --------------------------
	.section	.nv.info,"",@"SHT_CUDA_INFO"
	.align	4


	//----- nvinfo : EIATTR_REGCOUNT
	.align		4
        /*0000*/ 	.byte	0x04, 0x2f
        /*0002*/ 	.short	(.L_1 - .L_0)
	.align		4
.L_0:
        /*0004*/ 	.word	index@(_Z14cuda_mm_kernelPfS_S_i)
        /*0008*/ 	.word	0x0000001f


	//----- nvinfo : EIATTR_FRAME_SIZE
	.align		4
.L_1:
        /*000c*/ 	.byte	0x04, 0x11
        /*000e*/ 	.short	(.L_3 - .L_2)
	.align		4
.L_2:
        /*0010*/ 	.word	index@(_Z14cuda_mm_kernelPfS_S_i)
        /*0014*/ 	.word	0x00000000


	//----- nvinfo : EIATTR_MIN_STACK_SIZE
	.align		4
.L_3:
        /*0018*/ 	.byte	0x04, 0x12
        /*001a*/ 	.short	(.L_5 - .L_4)
	.align		4
.L_4:
        /*001c*/ 	.word	index@(_Z14cuda_mm_kernelPfS_S_i)
        /*0020*/ 	.word	0x00000000
.L_5:


//--------------------- .nv.compat                --------------------------
	.section	.nv.compat,"",@"SHT_CUDA_COMPAT_INFO"
	.align	4
        /*0000*/ 	.byte	0x02, 0x09, 0x00, 0x00, 0x02, 0x02, 0x01, 0x00, 0x02, 0x05, 0x05, 0x00, 0x03, 0x07, 0x01, 0x01
        /*0010*/ 	.byte	0x02, 0x03, 0x00, 0x00, 0x02, 0x06, 0x01, 0x00, 0x04, 0x0b, 0x08, 0x00, 0x09, 0x00, 0x00, 0x00
        /*0020*/ 	.byte	0x00, 0x00, 0x00, 0x00


//--------------------- .nv.info._Z14cuda_mm_kernelPfS_S_i --------------------------
	.section	.nv.info._Z14cuda_mm_kernelPfS_S_i,"",@"SHT_CUDA_INFO"
	.sectionflags	@""
	.align	4


	//----- nvinfo : EIATTR_CUDA_API_VERSION
	.align		4
        /*0000*/ 	.byte	0x04, 0x37
        /*0002*/ 	.short	(.L_7 - .L_6)
.L_6:
        /*0004*/ 	.word	0x00000082


	//----- nvinfo : EIATTR_KPARAM_INFO
	.align		4
.L_7:
        /*0008*/ 	.byte	0x04, 0x17
        /*000a*/ 	.short	(.L_9 - .L_8)
.L_8:
        /*000c*/ 	.word	0x00000000
        /*0010*/ 	.short	0x0003
        /*0012*/ 	.short	0x0018
        /*0014*/ 	.byte	0x00, 0xf0, 0x11, 0x00


	//----- nvinfo : EIATTR_KPARAM_INFO
	.align		4
.L_9:
        /*0018*/ 	.byte	0x04, 0x17
        /*001a*/ 	.short	(.L_11 - .L_10)
.L_10:
        /*001c*/ 	.word	0x00000000
        /*0020*/ 	.short	0x0002
        /*0022*/ 	.short	0x0010
        /*0024*/ 	.byte	0x00, 0xf5, 0x21, 0x00


	//----- nvinfo : EIATTR_KPARAM_INFO
	.align		4
.L_11:
        /*0028*/ 	.byte	0x04, 0x17
        /*002a*/ 	.short	(.L_13 - .L_12)
.L_12:
        /*002c*/ 	.word	0x00000000
        /*0030*/ 	.short	0x0001
        /*0032*/ 	.short	0x0008
        /*0034*/ 	.byte	0x00, 0xf5, 0x21, 0x00


	//----- nvinfo : EIATTR_KPARAM_INFO
	.align		4
.L_13:
        /*0038*/ 	.byte	0x04, 0x17
        /*003a*/ 	.short	(.L_15 - .L_14)
.L_14:
        /*003c*/ 	.word	0x00000000
        /*0040*/ 	.short	0x0000
        /*0042*/ 	.short	0x0000
        /*0044*/ 	.byte	0x00, 0xf5, 0x21, 0x00


	//----- nvinfo : EIATTR_SPARSE_MMA_MASK
	.align		4
.L_15:
        /*0048*/ 	.byte	0x03, 0x50
        /*004a*/ 	.short	0x0000


	//----- nvinfo : EIATTR_MAXREG_COUNT
	.align		4
        /*004c*/ 	.byte	0x03, 0x1b
        /*004e*/ 	.short	0x00ff


	//----- nvinfo : EIATTR_MERCURY_ISA_VERSION
	.align		4
        /*0050*/ 	.byte	0x03, 0x5f
        /*0052*/ 	.short	0x0101


	//----- nvinfo : EIATTR_VRC_CTA_INIT_COUNT
	.align		4
        /*0054*/ 	.byte	0x02, 0x4a
	.zero		1
	.zero		1


	//----- nvinfo : EIATTR_EXIT_INSTR_OFFSETS
	.align		4
        /*0058*/ 	.byte	0x04, 0x1c
        /*005a*/ 	.short	(.L_17 - .L_16)


	//   ....[0]....
.L_16:
        /*005c*/ 	.word	0x00000c70


	//   ....[1]....
        /*0060*/ 	.word	0x00000e20


	//   ....[2]....
        /*0064*/ 	.word	0x00000f50


	//   ....[3]....
        /*0068*/ 	.word	0x00001050


	//   ....[4]....
        /*006c*/ 	.word	0x000010a0


	//----- nvinfo : EIATTR_CBANK_PARAM_SIZE
	.align		4
.L_17:
        /*0070*/ 	.byte	0x03, 0x19
        /*0072*/ 	.short	0x001c


	//----- nvinfo : EIATTR_PARAM_CBANK
	.align		4
        /*0074*/ 	.byte	0x04, 0x0a
        /*0076*/ 	.short	(.L_19 - .L_18)
	.align		4
.L_18:
        /*0078*/ 	.word	index@(.nv.constant0._Z14cuda_mm_kernelPfS_S_i)
        /*007c*/ 	.short	0x0380
        /*007e*/ 	.short	0x001c


	//----- nvinfo : EIATTR_SW_WAR
	.align		4
.L_19:
        /*0080*/ 	.byte	0x04, 0x36
        /*0082*/ 	.short	(.L_21 - .L_20)
.L_20:
        /*0084*/ 	.word	0x00000008
.L_21:


//--------------------- .nv.callgraph             --------------------------
	.section	.nv.callgraph,"",@"SHT_CUDA_CALLGRAPH"
	.align	4
	.sectionentsize	8
	.align		4
        /*0000*/ 	.word	0x00000000
	.align		4
        /*0004*/ 	.word	0xffffffff
	.align		4
        /*0008*/ 	.word	0x00000000
	.align		4
        /*000c*/ 	.word	0xfffffffe
	.align		4
        /*0010*/ 	.word	0x00000000
	.align		4
        /*0014*/ 	.word	0xfffffffd
	.align		4
        /*0018*/ 	.word	0x00000000
	.align		4
        /*001c*/ 	.word	0xfffffffc


//--------------------- .text._Z14cuda_mm_kernelPfS_S_i --------------------------
	.section	.text._Z14cuda_mm_kernelPfS_S_i,"ax",@progbits
	.align	128
        .global         _Z14cuda_mm_kernelPfS_S_i
        .type           _Z14cuda_mm_kernelPfS_S_i,@function
        .size           _Z14cuda_mm_kernelPfS_S_i,(.L_x_12 - _Z14cuda_mm_kernelPfS_S_i)
        .other          _Z14cuda_mm_kernelPfS_S_i,@"STO_CUDA_ENTRY STV_DEFAULT"
_Z14cuda_mm_kernelPfS_S_i:
.text._Z14cuda_mm_kernelPfS_S_i:
[----:B------:R-:W-:Y:S01]  /*0000*/  LDC R1, c[0x0][0x37c] ;  /* 0x0000df00ff017b82 */ /* 0x000fe20000000800 */
[----:B------:R-:W0:Y:S07]  /*0010*/  S2R R0, SR_TID.X ;  /* 0x0000000000007919 */ /* 0x000e2e0000002100 */
[----:B------:R-:W1:Y:S01]  /*0020*/  S2UR UR5, SR_CgaCtaId ;  /* 0x00000000000579c3 */ /* 0x000e620000008800 */
[----:B------:R-:W-:Y:S01]  /*0030*/  UMOV UR4, 0x400 ;  /* 0x0000040000047882 */ /* 0x000fe20000000000 */
[----:B------:R-:W2:Y:S01]  /*0040*/  LDCU UR7, c[0x0][0x398] ;  /* 0x00007300ff0777ac */ /* 0x000ea20008000800 */
[----:B------:R-:W-:Y:S01]  /*0050*/  IMAD.MOV.U32 R2, RZ, RZ, RZ ;  /* 0x000000ffff027224 */ /* 0x000fe200078e00ff */
[----:B------:R-:W3:Y:S01]  /*0060*/  LDCU.64 UR10, c[0x0][0x358] ;  /* 0x00006b00ff0a77ac */ /* 0x000ee20008000a00 */
[----:B--2---:R-:W-:-:S02]  /*0070*/  UISETP.GE.AND UP0, UPT, UR7, 0x1, UPT ;  /* 0x000000010700788c */ /* 0x004fc4000bf06270 */
[----:B-1----:R-:W-:-:S06]  /*0080*/  ULEA UR4, UR5, UR4, 0x18 ;  /* 0x0000000405047291 */ /* 0x002fcc000f8ec0ff */
[----:B0-----:R-:W-:-:S05]  /*0090*/  LEA R4, R0, UR4, 0x2 ;  /* 0x0000000400047c11 */ /* 0x001fca000f8e10ff */
[----:B------:R0:W-:Y:S01]  /*00a0*/  STS [R4], RZ ;  /* 0x000000ff04007388 */ /* 0x0001e20000000800 */
[----:B---3--:R-:W-:Y:S05]  /*00b0*/  BRA.U !UP0, `(.L_x_0) ;  /* 0x0000000908e47547 */ /* 0x008fea000b800000 */
[----:B------:R-:W1:Y:S08]  /*00c0*/  S2UR UR6, SR_CTAID.X ;  /* 0x00000000000679c3 */ /* 0x000e700000002500 */
[----:B------:R-:W2:Y:S01]  /*00d0*/  LDC.64 R2, c[0x0][0x380] ;  /* 0x0000e000ff027b82 */ /* 0x000ea20000000a00 */
[----:B-1----:R-:W-:-:S05]  /*00e0*/  LEA R5, R0, UR6, 0xa ;  /* 0x0000000600057c11 */ /* 0x002fca000f8e50ff */
[----:B--2---:R-:W-:-:S05]  /*00f0*/  IMAD.WIDE.U32 R2, R5, 0x4, R2 ;  /* 0x0000000405027825 */ /* 0x004fca00078e0002 */
[----:B------:R1:W5:Y:S01]  /*0100*/  LDG.E R5, desc[UR10][R2.64] ;  /* 0x0000000a02057981 */ /* 0x000362000c1e1900 */
[----:B------:R-:W-:Y:S01]  /*0110*/  UISETP.GE.U32.AND UP1, UPT, UR7, 0x10, UPT ;  /* 0x000000100700788c */ /* 0x000fe2000bf26070 */
[----:B------:R-:W-:Y:S01]  /*0120*/  CS2R R6, SRZ ;  /* 0x0000000000067805 */ /* 0x000fe2000001ff00 */
[----:B------:R-:W-:Y:S02]  /*0130*/  ULOP3.LUT UR8, UR7, 0xf, URZ, 0xc0, !UPT ;  /* 0x0000000f07087892 */ /* 0x000fe4000f8ec0ff */
[----:B------:R-:W-:Y:S02]  /*0140*/  USHF.L.U32 UR6, UR6, 0xa, URZ ;  /* 0x0000000a06067899 */ /* 0x000fe400080006ff */
[----:B------:R-:W-:-:S03]  /*0150*/  UISETP.NE.AND UP0, UPT, UR8, URZ, UPT ;  /* 0x000000ff0800728c */ /* 0x000fc6000bf05270 */
[----:B-1----:R-:W-:Y:S08]  /*0160*/  BRA.U !UP1, `(.L_x_1) ;  /* 0x00000005093c7547 */ /* 0x002ff0000b800000 */
[----:B------:R-:W1:Y:S01]  /*0170*/  LDCU.64 UR4, c[0x0][0x388] ;  /* 0x00007100ff0477ac */ /* 0x000e620008000a00 */
[----:B------:R-:W-:Y:S01]  /*0180*/  IMAD.MOV.U32 R7, RZ, RZ, RZ ;  /* 0x000000ffff077224 */ /* 0x000fe200078e00ff */
[----:B-1----:R-:W-:-:S04]  /*0190*/  UIMAD.WIDE.U32 UR4, UR6, 0x4, UR4 ;  /* 0x00000004060478a5 */ /* 0x002fc8000f8e0004 */
[----:B------:R-:W-:Y:S02]  /*01a0*/  UIADD3 UR9, UP1, UPT, UR4, 0x20, URZ ;  /* 0x0000002004097890 */ /* 0x000fe4000ff3e0ff */
[----:B------:R-:W-:Y:S02]  /*01b0*/  ULOP3.LUT UR4, UR7, 0x7ffffff0, URZ, 0xc0, !UPT ;  /* 0x7ffffff007047892 */ /* 0x000fe4000f8ec0ff */
[----:B------:R-:W-:Y:S02]  /*01c0*/  UIADD3.X UR5, UPT, UPT, URZ, UR5, URZ, UP1, !UPT ;  /* 0x00000005ff057290 */ /* 0x000fe40008ffe4ff */
[----:B------:R-:W-:Y:S01]  /*01d0*/  IMAD.U32 R2, RZ, RZ, UR9 ;  /* 0x00000009ff027e24 */ /* 0x000fe2000f8e00ff */
[----:B------:R-:W-:Y:S02]  /*01e0*/  UIADD3 UR7, UPT, UPT, -UR4, URZ, URZ ;  /* 0x000000ff04077290 */ /* 0x000fe4000fffe1ff */
[----:B------:R-:W-:Y:S02]  /*01f0*/  IMAD.U32 R6, RZ, RZ, UR4 ;  /* 0x00000004ff067e24 */ /* 0x000fe4000f8e00ff */
[----:B------:R-:W-:-:S08]  /*0200*/  IMAD.U32 R3, RZ, RZ, UR5 ;  /* 0x00000005ff037e24 */ /* 0x000fd0000f8e00ff */
.L_x_2:
[----:B--2---:R-:W2:Y:S04]  /*0210*/  LDG.E R28, desc[UR10][R2.64+-0x20] ;  /* 0xffffe00a021c7981 */ /* 0x004ea8000c1e1900 */
[----:B-1----:R-:W3:Y:S04]  /*0220*/  LDG.E R9, desc[UR10][R2.64+-0x1c] ;  /* 0xffffe40a02097981 */ /* 0x002ee8000c1e1900 */
[----:B------:R-:W4:Y:S04]  /*0230*/  LDG.E R15, desc[UR10][R2.64+-0x18] ;  /* 0xffffe80a020f7981 */ /* 0x000f28000c1e1900 */
        /* <DEDUP_REMOVED lines=8> */
[----:B------:R-:W4:Y:S01]  /*02c0*/  LDG.E R12, desc[UR10][R2.64+0xc] ;  /* 0x00000c0a020c7981 */ /* 0x000f22000c1e1900 */
[----:B------:R-:W-:-:S03]  /*02d0*/  I2FP.F32.S32 R7, R7 ;  /* 0x0000000700077245 */ /* 0x000fc60000201400 */
[----:B------:R-:W4:Y:S02]  /*02e0*/  LDG.E R10, desc[UR10][R2.64+0x10] ;  /* 0x0000100a020a7981 */ /* 0x000f24000c1e1900 */
[----:B--2--5:R-:W-:Y:S02]  /*02f0*/  FFMA R11, R5, R28, R7 ;  /* 0x0000001c050b7223 */ /* 0x024fe40000000007 */
[----:B------:R-:W2:Y:S04]  /*0300*/  LDG.E R28, desc[UR10][R2.64+0x14] ;  /* 0x0000140a021c7981 */ /* 0x000ea8000c1e1900 */
[----:B------:R-:W1:Y:S02]  /*0310*/  F2I.TRUNC.NTZ R11, R11 ;  /* 0x0000000b000b7305 */ /* 0x000e64000020f100 */
[----:B-1----:R-:W-:-:S05]  /*0320*/  I2FP.F32.S32 R7, R11 ;  /* 0x0000000b00077245 */ /* 0x002fca0000201400 */
[----:B---3--:R-:W-:Y:S02]  /*0330*/  FFMA R13, R5, R9, R7 ;  /* 0x00000009050d7223 */ /* 0x008fe40000000007 */
[----:B------:R-:W3:Y:S04]  /*0340*/  LDG.E R7, desc[UR10][R2.64+0x18] ;  /* 0x0000180a02077981 */ /* 0x000ee8000c1e1900 */
[----:B------:R-:W1:Y:S02]  /*0350*/  F2I.TRUNC.NTZ R13, R13 ;  /* 0x0000000d000d7305 */ /* 0x000e64000020f100 */
[----:B-1----:R-:W-:-:S05]  /*0360*/  I2FP.F32.S32 R9, R13 ;  /* 0x0000000d00097245 */ /* 0x002fca0000201400 */
[----:B----4-:R-:W-:Y:S02]  /*0370*/  FFMA R15, R5, R15, R9 ;  /* 0x0000000f050f7223 */ /* 0x010fe40000000009 */
[----:B------:R-:W4:Y:S04]  /*0380*/  LDG.E R9, desc[UR10][R2.64+0x1c] ;  /* 0x00001c0a02097981 */ /* 0x000f28000c1e1900 */
[----:B------:R-:W1:Y:S02]  /*0390*/  F2I.TRUNC.NTZ R15, R15 ;  /* 0x0000000f000f7305 */ /* 0x000e64000020f100 */
[----:B-1----:R-:W-:-:S05]  /*03a0*/  I2FP.F32.S32 R17, R15 ;  /* 0x0000000f00117245 */ /* 0x002fca0000201400 */
[----:B------:R-:W-:-:S06]  /*03b0*/  FFMA R8, R5, R8, R17 ;  /* 0x0000000805087223 */ /* 0x000fcc0000000011 */
        /* <DEDUP_REMOVED lines=29> */
[----:B--2---:R-:W-:-:S06]  /*0590*/  FFMA R15, R5, R28, R15 ;  /* 0x0000001c050f7223 */ /* 0x004fcc000000000f */
[----:B------:R-:W1:Y:S02]  /*05a0*/  F2I.TRUNC.NTZ R15, R15 ;  /* 0x0000000f000f7305 */ /* 0x000e64000020f100 */
[----:B-1----:R-:W-:-:S05]  /*05b0*/  I2FP.F32.S32 R8, R15 ;  /* 0x0000000f00087245 */ /* 0x002fca0000201400 */
[----:B---3--:R-:W-:-:S06]  /*05c0*/  FFMA R8, R5, R7, R8 ;  /* 0x0000000705087223 */ /* 0x008fcc0000000008 */
[----:B------:R-:W1:Y:S01]  /*05d0*/  F2I.TRUNC.NTZ R8, R8 ;  /* 0x0000000800087305 */ /* 0x000e62000020f100 */
[----:B------:R-:W-:-:S04]  /*05e0*/  UIADD3 UR7, UPT, UPT, UR7, 0x10, URZ ;  /* 0x0000001007077890 */ /* 0x000fc8000fffe0ff */
[----:B------:R-:W-:Y:S01]  /*05f0*/  UISETP.NE.AND UP1, UPT, UR7, URZ, UPT ;  /* 0x000000ff0700728c */ /* 0x000fe2000bf25270 */
[----:B-1----:R-:W-:-:S05]  /*0600*/  I2FP.F32.S32 R14, R8 ;  /* 0x00000008000e7245 */ /* 0x002fca0000201400 */
[----:B----4-:R-:W-:-:S04]  /*0610*/  FFMA R9, R5, R9, R14 ;  /* 0x0000000905097223 */ /* 0x010fc8000000000e */
[----:B------:R1:W2:Y:S01]  /*0620*/  F2I.TRUNC.NTZ R7, R9 ;  /* 0x0000000900077305 */ /* 0x0002a2000020f100 */
[----:B------:R-:W-:-:S05]  /*0630*/  IADD3 R2, P0, PT, R2, 0x40, RZ ;  /* 0x0000004002027810 */ /* 0x000fca0007f1e0ff */
[----:B------:R-:W-:Y:S01]  /*0640*/  IMAD.X R3, RZ, RZ, R3, P0 ;  /* 0x000000ffff037224 */ /* 0x000fe200000e0603 */
[----:B------:R-:W-:Y:S07]  /*0650*/  BRA.U UP1, `(.L_x_2) ;  /* 0xfffffff901ec7547 */ /* 0x000fee000b83ffff */
.L_x_1:
[----:B------:R-:W-:Y:S05]  /*0660*/  BRA.U !UP0, `(.L_x_3) ;  /* 0x0000000508707547 */ /* 0x000fea000b800000 */
[----:B------:R-:W3:Y:S01]  /*0670*/  LDCU UR4, c[0x0][0x398] ;  /* 0x00007300ff0477ac */ /* 0x000ee20008000800 */
[----:B------:R-:W-:Y:S02]  /*0680*/  UISETP.GE.U32.AND UP0, UPT, UR8, 0x8, UPT ;  /* 0x000000080800788c */ /* 0x000fe4000bf06070 */
[----:B---3--:R-:W-:-:S04]  /*0690*/  ULOP3.LUT UR5, UR4, 0x7, URZ, 0xc0, !UPT ;  /* 0x0000000704057892 */ /* 0x008fc8000f8ec0ff */
[----:B------:R-:W-:-:S03]  /*06a0*/  UISETP.NE.AND UP1, UPT, UR5, URZ, UPT ;  /* 0x000000ff0500728c */ /* 0x000fc6000bf25270 */
[----:B------:R-:W-:Y:S08]  /*06b0*/  BRA.U !UP0, `(.L_x_4) ;  /* 0x0000000108a47547 */ /* 0x000ff0000b800000 */
[----:B------:R-:W3:Y:S01]  /*06c0*/  LDC.64 R10, c[0x0][0x388] ;  /* 0x0000e200ff0a7b82 */ /* 0x000ee20000000a00 */
[----:B------:R-:W-:-:S07]  /*06d0*/  IADD3 R3, PT, PT, R6, UR6, RZ ;  /* 0x0000000606037c10 */ /* 0x000fce000fffe0ff */
[----:B------:R-:W4:Y:S01]  /*06e0*/  LDC.64 R12, c[0x0][0x388] ;  /* 0x0000e200ff0c7b82 */ /* 0x000f220000000a00 */
[----:B---3--:R-:W-:-:S05]  /*06f0*/  IMAD.WIDE.U32 R10, R3, 0x4, R10 ;  /* 0x00000004030a7825 */ /* 0x008fca00078e000a */
[----:B------:R-:W3:Y:S01]  /*0700*/  LDG.E R14, desc[UR10][R10.64] ;  /* 0x0000000a0a0e7981 */ /* 0x000ee2000c1e1900 */
[----:B------:R-:W-:-:S05]  /*0710*/  IADD3 R2, P0, PT, R6, UR6, RZ ;  /* 0x0000000606027c10 */ /* 0x000fca000ff1e0ff */
[----:B------:R-:W-:Y:S01]  /*0720*/  IMAD.X R3, RZ, RZ, RZ, P0 ;  /* 0x000000ffff037224 */ /* 0x000fe200000e06ff */
[----:B----4-:R-:W-:-:S04]  /*0730*/  LEA R12, P0, R2, R12, 0x2 ;  /* 0x0000000c020c7211 */ /* 0x010fc800078010ff */
[----:B------:R-:W-:-:S05]  /*0740*/  LEA.HI.X R13, R2, R13, R3, 0x2, P0 ;  /* 0x0000000d020d7211 */ /* 0x000fca00000f1403 */
[----:B------:R-:W4:Y:S04]  /*0750*/  LDG.E R18, desc[UR10][R12.64+0x4] ;  /* 0x0000040a0c127981 */ /* 0x000f28000c1e1900 */
[----:B------:R-:W4:Y:S04]  /*0760*/  LDG.E R20, desc[UR10][R12.64+0x8] ;  /* 0x0000080a0c147981 */ /* 0x000f28000c1e1900 */
[----:B------:R-:W4:Y:S04]  /*0770*/  LDG.E R22, desc[UR10][R12.64+0xc] ;  /* 0x00000c0a0c167981 */ /* 0x000f28000c1e1900 */
[----:B------:R-:W4:Y:S04]  /*0780*/  LDG.E R24, desc[UR10][R12.64+0x10] ;  /* 0x0000100a0c187981 */ /* 0x000f28000c1e1900 */
[----:B------:R-:W4:Y:S04]  /*0790*/  LDG.E R8, desc[UR10][R12.64+0x14] ;  /* 0x0000140a0c087981 */ /* 0x000f28000c1e1900 */
[----:B------:R-:W4:Y:S04]  /*07a0*/  LDG.E R2, desc[UR10][R12.64+0x18] ;  /* 0x0000180a0c027981 */ /* 0x000f28000c1e1900 */
[----:B------:R0:W4:Y:S01]  /*07b0*/  LDG.E R10, desc[UR10][R12.64+0x1c] ;  /* 0x00001c0a0c0a7981 */ /* 0x000122000c1e1900 */
[----:B--2---:R-:W-:Y:S01]  /*07c0*/  I2FP.F32.S32 R16, R7 ;  /* 0x0000000700107245 */ /* 0x004fe20000201400 */
[----:B------:R-:W-:-:S04]  /*07d0*/  VIADD R6, R6, 0x8 ;  /* 0x0000000806067836 */ /* 0x000fc80000000000 */
[----:B---3-5:R-:W-:-:S06]  /*07e0*/  FFMA R14, R5, R14, R16 ;  /* 0x0000000e050e7223 */ /* 0x028fcc0000000010 */
[----:B------:R-:W2:Y:S02]  /*07f0*/  F2I.TRUNC.NTZ R14, R14 ;  /* 0x0000000e000e7305 */ /* 0x000ea4000020f100 */
[----:B--2---:R-:W-:-:S05]  /*0800*/  I2FP.F32.S32 R3, R14 ;  /* 0x0000000e00037245 */ /* 0x004fca0000201400 */
[----:B----4-:R-:W-:-:S06]  /*0810*/  FFMA R3, R5, R18, R3 ;  /* 0x0000001205037223 */ /* 0x010fcc0000000003 */
[----:B------:R-:W2:Y:S02]  /*0820*/  F2I.TRUNC.NTZ R3, R3 ;  /* 0x0000000300037305 */ /* 0x000ea4000020f100 */
[----:B--2---:R-:W-:-:S05]  /*0830*/  I2FP.F32.S32 R7, R3 ;  /* 0x0000000300077245 */ /* 0x004fca0000201400 */
[----:B------:R-:W-:-:S06]  /*0840*/  FFMA R7, R5, R20, R7 ;  /* 0x0000001405077223 */ /* 0x000fcc0000000007 */
[----:B------:R-:W1:Y:S02]  /*0850*/  F2I.TRUNC.NTZ R7, R7 ;  /* 0x0000000700077305 */ /* 0x000e64000020f100 */
[----:B-1----:R-:W-:-:S05]  /*0860*/  I2FP.F32.S32 R9, R7 ;  /* 0x0000000700097245 */ /* 0x002fca0000201400 */
[----:B------:R-:W-:-:S06]  /*0870*/  FFMA R9, R5, R22, R9 ;  /* 0x0000001605097223 */ /* 0x000fcc0000000009 */
[----:B------:R-:W1:Y:S02]  /*0880*/  F2I.TRUNC.NTZ R9, R9 ;  /* 0x0000000900097305 */ /* 0x000e64000020f100 */
[----:B-1----:R-:W-:-:S05]  /*0890*/  I2FP.F32.S32 R11, R9 ;  /* 0x00000009000b7245 */ /* 0x002fca0000201400 */
[----:B------:R-:W-:-:S06]  /*08a0*/  FFMA R11, R5, R24, R11 ;  /* 0x00000018050b7223 */ /* 0x000fcc000000000b */
[----:B------:R-:W0:Y:S02]  /*08b0*/  F2I.TRUNC.NTZ R11, R11 ;  /* 0x0000000b000b7305 */ /* 0x000e24000020f100 */
[----:B0-----:R-:W-:-:S05]  /*08c0*/  I2FP.F32.S32 R13, R11 ;  /* 0x0000000b000d7245 */ /* 0x001fca0000201400 */
[----:B------:R-:W-:-:S06]  /*08d0*/  FFMA R8, R5, R8, R13 ;  /* 0x0000000805087223 */ /* 0x000fcc000000000d */
[----:B------:R-:W0:Y:S02]  /*08e0*/  F2I.TRUNC.NTZ R8, R8 ;  /* 0x0000000800087305 */ /* 0x000e24000020f100 */
[----:B0-----:R-:W-:-:S05]  /*08f0*/  I2FP.F32.S32 R3, R8 ;  /* 0x0000000800037245 */ /* 0x001fca0000201400 */
[----:B------:R-:W-:-:S06]  /*0900*/  FFMA R2, R5, R2, R3 ;  /* 0x0000000205027223 */ /* 0x000fcc0000000003 */
[----:B------:R-:W0:Y:S02]  /*0910*/  F2I.TRUNC.NTZ R2, R2 ;  /* 0x0000000200027305 */ /* 0x000e24000020f100 */
[----:B0-----:R-:W-:-:S05]  /*0920*/  I2FP.F32.S32 R3, R2 ;  /* 0x0000000200037245 */ /* 0x001fca0000201400 */
[----:B------:R-:W-:-:S04]  /*0930*/  FFMA R3, R5, R10, R3 ;  /* 0x0000000a05037223 */ /* 0x000fc80000000003 */
[----:B------:R3:W4:Y:S03]  /*0940*/  F2I.TRUNC.NTZ R7, R3 ;  /* 0x0000000300077305 */ /* 0x000726000020f100 */
.L_x_4:
[----:B------:R-:W-:Y:S05]  /*0950*/  BRA.U !UP1, `(.L_x_3) ;  /* 0x0000000109b47547 */ /* 0x000fea000b800000 */
[----:B------:R-:W-:Y:S02]  /*0960*/  UISETP.GE.U32.AND UP0, UPT, UR5, 0x4, UPT ;  /* 0x000000040500788c */ /* 0x000fe4000bf06070 */
[----:B------:R-:W-:-:S04]  /*0970*/  ULOP3.LUT UR4, UR4, 0x3, URZ, 0xc0, !UPT ;  /* 0x0000000304047892 */ /* 0x000fc8000f8ec0ff */
[----:B------:R-:W-:-:S03]  /*0980*/  UISETP.NE.AND UP1, UPT, UR4, URZ, UPT ;  /* 0x000000ff0400728c */ /* 0x000fc6000bf25270 */
[----:B------:R-:W-:Y:S08]  /*0990*/  BRA.U !UP0, `(.L_x_5) ;  /* 0x0000000108647547 */ /* 0x000ff0000b800000 */
[----:B---3--:R-:W3:Y:S01]  /*09a0*/  LDC.64 R2, c[0x0][0x388] ;  /* 0x0000e200ff027b82 */ /* 0x008ee20000000a00 */
[----:B-1----:R-:W-:-:S07]  /*09b0*/  VIADD R9, R6, UR6 ;  /* 0x0000000606097c36 */ /* 0x002fce0008000000 */
[----:B------:R-:W1:Y:S01]  /*09c0*/  LDC.64 R12, c[0x0][0x388] ;  /* 0x0000e200ff0c7b82 */ /* 0x000e620000000a00 */
[----:B---3--:R-:W-:-:S06]  /*09d0*/  IMAD.WIDE.U32 R2, R9, 0x4, R2 ;  /* 0x0000000409027825 */ /* 0x008fcc00078e0002 */
[----:B------:R-:W3:Y:S01]  /*09e0*/  LDG.E R2, desc[UR10][R2.64] ;  /* 0x0000000a02027981 */ /* 0x000ee2000c1e1900 */
[----:B------:R-:W-:-:S05]  /*09f0*/  IADD3 R9, P0, PT, R6, UR6, RZ ;  /* 0x0000000606097c10 */ /* 0x000fca000ff1e0ff */
[----:B------:R-:W-:Y:S01]  /*0a00*/  IMAD.X R10, RZ, RZ, RZ, P0 ;  /* 0x000000ffff0a7224 */ /* 0x000fe200000e06ff */
[----:B-1----:R-:W-:-:S04]  /*0a10*/  LEA R8, P0, R9, R12, 0x2 ;  /* 0x0000000c09087211 */ /* 0x002fc800078010ff */
[----:B------:R-:W-:-:S05]  /*0a20*/  LEA.HI.X R9, R9, R13, R10, 0x2, P0 ;  /* 0x0000000d09097211 */ /* 0x000fca00000f140a */
[----:B------:R-:W3:Y:S04]  /*0a30*/  LDG.E R12, desc[UR10][R8.64+0x4] ;  /* 0x0000040a080c7981 */ /* 0x000ee8000c1e1900 */
[----:B------:R-:W3:Y:S04]  /*0a40*/  LDG.E R14, desc[UR10][R8.64+0x8] ;  /* 0x0000080a080e7981 */ /* 0x000ee8000c1e1900 */
[----:B------:R-:W3:Y:S01]  /*0a50*/  LDG.E R16, desc[UR10][R8.64+0xc] ;  /* 0x00000c0a08107981 */ /* 0x000ee2000c1e1900 */
[----:B--2-4-:R-:W-:Y:S01]  /*0a60*/  I2FP.F32.S32 R10, R7 ;  /* 0x00000007000a7245 */ /* 0x014fe20000201400 */
[----:B------:R-:W-:-:S04]  /*0a70*/  VIADD R6, R6, 0x4 ;  /* 0x0000000406067836 */ /* 0x000fc80000000000 */
[----:B---3-5:R-:W-:-:S06]  /*0a80*/  FFMA R10, R5, R2, R10 ;  /* 0x00000002050a7223 */ /* 0x028fcc000000000a */
        /* <DEDUP_REMOVED lines=10> */
.L_x_5:
[----:B------:R-:W-:Y:S05]  /*0b30*/  BRA.U !UP1, `(.L_x_3) ;  /* 0x00000001093c7547 */ /* 0x000fea000b800000 */
[----:B---3--:R-:W3:Y:S01]  /*0b40*/  LDC.64 R2, c[0x0][0x388] ;  /* 0x0000e200ff027b82 */ /* 0x008ee20000000a00 */
[----:B-1----:R-:W-:Y:S01]  /*0b50*/  IADD3 R9, PT, PT, R6, UR6, RZ ;  /* 0x0000000606097c10 */ /* 0x002fe2000fffe0ff */
[----:B------:R-:W-:-:S04]  /*0b60*/  UIADD3 UR4, UPT, UPT, -UR4, URZ, URZ ;  /* 0x000000ff04047290 */ /* 0x000fc8000fffe1ff */
[----:B---3--:R-:W-:-:S04]  /*0b70*/  IMAD.WIDE.U32 R2, R9, 0x4, R2 ;  /* 0x0000000409027825 */ /* 0x008fc800078e0002 */
[----:B------:R-:W-:-:S07]  /*0b80*/  IMAD.MOV.U32 R6, RZ, RZ, R2 ;  /* 0x000000ffff067224 */ /* 0x000fce00078e0002 */
.L_x_6:
[----:B------:R-:W-:-:S06]  /*0b90*/  IMAD.MOV.U32 R2, RZ, RZ, R6 ;  /* 0x000000ffff027224 */ /* 0x000fcc00078e0006 */
[----:B-1----:R1:W3:Y:S01]  /*0ba0*/  LDG.E R2, desc[UR10][R2.64] ;  /* 0x0000000a02027981 */ /* 0x0022e2000c1e1900 */
[----:B--2-4-:R-:W-:Y:S01]  /*0bb0*/  I2FP.F32.S32 R8, R7 ;  /* 0x0000000700087245 */ /* 0x014fe20000201400 */
[----:B------:R-:W-:Y:S01]  /*0bc0*/  UIADD3 UR4, UPT, UPT, UR4, 0x1, URZ ;  /* 0x0000000104047890 */ /* 0x000fe2000fffe0ff */
[----:B------:R-:W-:-:S03]  /*0bd0*/  IADD3 R6, P0, PT, R6, 0x4, RZ ;  /* 0x0000000406067810 */ /* 0x000fc60007f1e0ff */
[----:B------:R-:W-:Y:S02]  /*0be0*/  UISETP.NE.AND UP0, UPT, UR4, URZ, UPT ;  /* 0x000000ff0400728c */ /* 0x000fe4000bf05270 */
[----:B-1----:R-:W-:Y:S02]  /*0bf0*/  IMAD.X R3, RZ, RZ, R3, P0 ;  /* 0x000000ffff037224 */ /* 0x002fe400000e0603 */
[----:B---3-5:R-:W-:-:S06]  /*0c00*/  FFMA R7, R5, R2, R8 ;  /* 0x0000000205077223 */ /* 0x028fcc0000000008 */
[----:B------:R-:W1:Y:S01]  /*0c10*/  F2I.TRUNC.NTZ R7, R7 ;  /* 0x0000000700077305 */ /* 0x000e62000020f100 */
[----:B------:R-:W-:Y:S05]  /*0c20*/  BRA.U UP0, `(.L_x_6) ;  /* 0xfffffffd00d87547 */ /* 0x000fea000b83ffff */
.L_x_3:
[----:B-12-4-:R1:W-:Y:S01]  /*0c30*/  STS [R4], R7 ;  /* 0x0000000704007388 */ /* 0x0163e20000000800 */
[----:B------:R-:W-:-:S07]  /*0c40*/  I2FP.F32.S32 R2, R7 ;  /* 0x0000000700027245 */ /* 0x000fce0000201400 */
.L_x_0:
[----:B------:R-:W2:Y:S02]  /*0c50*/  LDC R10, c[0x0][0x398] ;  /* 0x0000e600ff0a7b82 */ /* 0x000ea40000000800 */
[----:B--2---:R-:W-:-:S13]  /*0c60*/  ISETP.GE.AND P0, PT, R10, 0x1, PT ;  /* 0x000000010a00780c */ /* 0x004fda0003f06270 */
[----:B------:R-:W-:Y:S05]  /*0c70*/  @!P0 EXIT ;  /* 0x000000000000894d */ /* 0x000fea0003800000 */
[C---:B------:R-:W-:Y:S01]  /*0c80*/  ISETP.GE.U32.AND P1, PT, R10.reuse, 0x8, PT ;  /* 0x000000080a00780c */ /* 0x040fe20003f26070 */
[----:B---3--:R-:W-:Y:S01]  /*0c90*/  IMAD.MOV.U32 R3, RZ, RZ, RZ ;  /* 0x000000ffff037224 */ /* 0x008fe200078e00ff */
[----:B------:R-:W-:-:S04]  /*0ca0*/  LOP3.LUT R9, R10, 0x7, RZ, 0xc0, !PT ;  /* 0x000000070a097812 */ /* 0x000fc800078ec0ff */
[----:B------:R-:W-:-:S07]  /*0cb0*/  ISETP.NE.AND P0, PT, R9, RZ, PT ;  /* 0x000000ff0900720c */ /* 0x000fce0003f05270 */
[----:B------:R-:W-:Y:S06]  /*0cc0*/  @!P1 BRA `(.L_x_7) ;  /* 0x0000000000549947 */ /* 0x000fec0003800000 */
[----:B01---5:R-:W0:Y:S01]  /*0cd0*/  LDC.64 R4, c[0x0][0x390] ;  /* 0x0000e400ff047b82 */ /* 0x023e220000000a00 */
[----:B------:R-:W-:-:S04]  /*0ce0*/  LOP3.LUT R3, R10, 0x7ffffff8, RZ, 0xc0, !PT ;  /* 0x7ffffff80a037812 */ /* 0x000fc800078ec0ff */
[----:B------:R-:W-:Y:S01]  /*0cf0*/  IADD3 R6, PT, PT, -R3, RZ, RZ ;  /* 0x000000ff03067210 */ /* 0x000fe20007ffe1ff */
[----:B0-----:R-:W-:-:S03]  /*0d00*/  IMAD.WIDE.U32 R4, R0, 0x1000, R4 ;  /* 0x0000100000047825 */ /* 0x001fc600078e0004 */
[----:B------:R-:W-:-:S05]  /*0d10*/  IADD3 R7, P1, PT, R4, 0x10, RZ ;  /* 0x0000001004077810 */ /* 0x000fca0007f3e0ff */
[----:B------:R-:W-:-:S08]  /*0d20*/  IMAD.X R8, RZ, RZ, R5, P1 ;  /* 0x000000ffff087224 */ /* 0x000fd000008e0605 */
.L_x_8:
[----:B------:R-:W-:Y:S02]  /*0d30*/  VIADD R6, R6, 0x8 ;  /* 0x0000000806067836 */ /* 0x000fe40000000000 */
[----:B--2---:R-:W-:Y:S02]  /*0d40*/  IMAD.MOV.U32 R4, RZ, RZ, R7 ;  /* 0x000000ffff047224 */ /* 0x004fe400078e0007 */
[----:B------:R-:W-:Y:S01]  /*0d50*/  IMAD.MOV.U32 R5, RZ, RZ, R8 ;  /* 0x000000ffff057224 */ /* 0x000fe200078e0008 */
[----:B------:R-:W-:Y:S02]  /*0d60*/  ISETP.NE.AND P1, PT, R6, RZ, PT ;  /* 0x000000ff0600720c */ /* 0x000fe40003f25270 */
[----:B------:R-:W-:Y:S02]  /*0d70*/  IADD3 R7, P2, PT, R4, 0x20, RZ ;  /* 0x0000002004077810 */ /* 0x000fe40007f5e0ff */
[----:B------:R2:W-:Y:S02]  /*0d80*/  STG.E desc[UR10][R4.64+-0x10], R2 ;  /* 0xfffff00204007986 */ /* 0x0005e4000c10190a */
[----:B------:R-:W-:-:S02]  /*0d90*/  IADD3.X R8, PT, PT, RZ, R5, RZ, P2, !PT ;  /* 0x00000005ff087210 */ /* 0x000fc400017fe4ff */
[----:B------:R2:W-:Y:S04]  /*0da0*/  STG.E desc[UR10][R4.64+-0xc], R2 ;  /* 0xfffff40204007986 */ /* 0x0005e8000c10190a */
[----:B------:R2:W-:Y:S04]  /*0db0*/  STG.E desc[UR10][R4.64+-0x8], R2 ;  /* 0xfffff80204007986 */ /* 0x0005e8000c10190a */
[----:B------:R2:W-:Y:S04]  /*0dc0*/  STG.E desc[UR10][R4.64+-0x4], R2 ;  /* 0xfffffc0204007986 */ /* 0x0005e8000c10190a */
[----:B------:R2:W-:Y:S04]  /*0dd0*/  STG.E desc[UR10][R4.64], R2 ;  /* 0x0000000204007986 */ /* 0x0005e8000c10190a */
[----:B------:R2:W-:Y:S04]  /*0de0*/  STG.E desc[UR10][R4.64+0x4], R2 ;  /* 0x0000040204007986 */ /* 0x0005e8000c10190a */
[----:B------:R2:W-:Y:S04]  /*0df0*/  STG.E desc[UR10][R4.64+0x8], R2 ;  /* 0x0000080204007986 */ /* 0x0005e8000c10190a */
[----:B------:R2:W-:Y:S01]  /*0e00*/  STG.E desc[UR10][R4.64+0xc], R2 ;  /* 0x00000c0204007986 */ /* 0x0005e2000c10190a */
[----:B------:R-:W-:Y:S05]  /*0e10*/  @P1 BRA `(.L_x_8) ;  /* 0xfffffffc00c41947 */ /* 0x000fea000383ffff */
.L_x_7:
[----:B------:R-:W-:Y:S05]  /*0e20*/  @!P0 EXIT ;  /* 0x000000000000894d */ /* 0x000fea0003800000 */
[----:B------:R-:W-:Y:S01]  /*0e30*/  ISETP.GE.U32.AND P1, PT, R9, 0x4, PT ;  /* 0x000000040900780c */ /* 0x000fe20003f26070 */
[----:B------:R-:W-:Y:S01]  /*0e40*/  IMAD.SHL.U32 R0, R0, 0x400, RZ ;  /* 0x0000040000007824 */ /* 0x000fe200078e00ff */
[----:B------:R-:W-:-:S04]  /*0e50*/  LOP3.LUT R11, R10, 0x3, RZ, 0xc0, !PT ;  /* 0x000000030a0b7812 */ /* 0x000fc800078ec0ff */
[----:B------:R-:W-:-:S07]  /*0e60*/  ISETP.NE.AND P0, PT, R11, RZ, PT ;  /* 0x000000ff0b00720c */ /* 0x000fce0003f05270 */
[----:B------:R-:W-:Y:S06]  /*0e70*/  @!P1 BRA `(.L_x_9) ;  /* 0x0000000000349947 */ /* 0x000fec0003800000 */
[----:B012--5:R-:W0:Y:S01]  /*0e80*/  LDC.64 R4, c[0x0][0x390] ;  /* 0x0000e400ff047b82 */ /* 0x027e220000000a00 */
[----:B------:R-:W1:Y:S01]  /*0e90*/  LDCU.64 UR4, c[0x0][0x390] ;  /* 0x00007200ff0477ac */ /* 0x000e620008000a00 */
[C---:B------:R-:W-:Y:S01]  /*0ea0*/  IADD3 R8, P1, PT, R0.reuse, R3, RZ ;  /* 0x0000000300087210 */ /* 0x040fe20007f3e0ff */
[----:B------:R-:W-:Y:S02]  /*0eb0*/  IMAD.IADD R7, R0, 0x1, R3 ;  /* 0x0000000100077824 */ /* 0x000fe400078e0203 */
[----:B------:R-:W-:Y:S02]  /*0ec0*/  VIADD R3, R3, 0x4 ;  /* 0x0000000403037836 */ /* 0x000fe40000000000 */
[----:B------:R-:W-:Y:S01]  /*0ed0*/  IMAD.X R9, RZ, RZ, RZ, P1 ;  /* 0x000000ffff097224 */ /* 0x000fe200008e06ff */
[----:B-1----:R-:W-:Y:S01]  /*0ee0*/  LEA R6, P1, R8, UR4, 0x2 ;  /* 0x0000000408067c11 */ /* 0x002fe2000f8210ff */
[----:B0-----:R-:W-:-:S03]  /*0ef0*/  IMAD.WIDE.U32 R4, R7, 0x4, R4 ;  /* 0x0000000407047825 */ /* 0x001fc600078e0004 */
[----:B------:R-:W-:Y:S02]  /*0f00*/  LEA.HI.X R7, R8, UR5, R9, 0x2, P1 ;  /* 0x0000000508077c11 */ /* 0x000fe400088f1409 */
[----:B------:R3:W-:Y:S04]  /*0f10*/  STG.E desc[UR10][R4.64], R2 ;  /* 0x0000000204007986 */ /* 0x0007e8000c10190a */
[----:B------:R3:W-:Y:S04]  /*0f20*/  STG.E desc[UR10][R6.64+0x4], R2 ;  /* 0x0000040206007986 */ /* 0x0007e8000c10190a */
[----:B------:R3:W-:Y:S04]  /*0f30*/  STG.E desc[UR10][R6.64+0x8], R2 ;  /* 0x0000080206007986 */ /* 0x0007e8000c10190a */
[----:B------:R3:W-:Y:S02]  /*0f40*/  STG.E desc[UR10][R6.64+0xc], R2 ;  /* 0x00000c0206007986 */ /* 0x0007e4000c10190a */
.L_x_9:
[----:B------:R-:W-:Y:S05]  /*0f50*/  @!P0 EXIT ;  /* 0x000000000000894d */ /* 0x000fea0003800000 */
[----:B------:R-:W-:Y:S02]  /*0f60*/  ISETP.NE.AND P1, PT, R11, 0x1, PT ;  /* 0x000000010b00780c */ /* 0x000fe40003f25270 */
[----:B0123--:R-:W-:-:S04]  /*0f70*/  LOP3.LUT R4, R10, 0x1, RZ, 0xc0, !PT ;  /* 0x000000010a047812 */ /* 0x00ffc800078ec0ff */
[----:B------:R-:W-:-:S07]  /*0f80*/  ISETP.NE.U32.AND P0, PT, R4, 0x1, PT ;  /* 0x000000010400780c */ /* 0x000fce0003f05070 */
[----:B------:R-:W-:Y:S06]  /*0f90*/  @!P1 BRA `(.L_x_10) ;  /* 0x00000000002c9947 */ /* 0x000fec0003800000 */
[----:B-----5:R-:W0:Y:S01]  /*0fa0*/  LDC.64 R4, c[0x0][0x390] ;  /* 0x0000e400ff047b82 */ /* 0x020e220000000a00 */
[----:B------:R-:W1:Y:S01]  /*0fb0*/  LDCU.64 UR4, c[0x0][0x390] ;  /* 0x00007200ff0477ac */ /* 0x000e620008000a00 */
[CC--:B------:R-:W-:Y:S02]  /*0fc0*/  IADD3 R8, P1, PT, R0.reuse, R3.reuse, RZ ;  /* 0x0000000300087210 */ /* 0x0c0fe40007f3e0ff */
[----:B------:R-:W-:Y:S01]  /*0fd0*/  IADD3 R7, PT, PT, R0, R3, RZ ;  /* 0x0000000300077210 */ /* 0x000fe20007ffe0ff */
[----:B------:R-:W-:Y:S02]  /*0fe0*/  VIADD R3, R3, 0x2 ;  /* 0x0000000203037836 */ /* 0x000fe40000000000 */
[----:B------:R-:W-:Y:S01]  /*0ff0*/  IMAD.X R9, RZ, RZ, RZ, P1 ;  /* 0x000000ffff097224 */ /* 0x000fe200008e06ff */
[----:B-1----:R-:W-:Y:S01]  /*1000*/  LEA R6, P1, R8, UR4, 0x2 ;  /* 0x0000000408067c11 */ /* 0x002fe2000f8210ff */
[----:B0-----:R-:W-:-:S03]  /*1010*/  IMAD.WIDE.U32 R4, R7, 0x4, R4 ;  /* 0x0000000407047825 */ /* 0x001fc600078e0004 */
[----:B------:R-:W-:Y:S02]  /*1020*/  LEA.HI.X R7, R8, UR5, R9, 0x2, P1 ;  /* 0x0000000508077c11 */ /* 0x000fe400088f1409 */
[----:B------:R0:W-:Y:S04]  /*1030*/  STG.E desc[UR10][R4.64], R2 ;  /* 0x0000000204007986 */ /* 0x0001e8000c10190a */
[----:B------:R0:W-:Y:S03]  /*1040*/  STG.E desc[UR10][R6.64+0x4], R2 ;  /* 0x0000040206007986 */ /* 0x0001e6000c10190a */
.L_x_10:
[----:B------:R-:W-:Y:S05]  /*1050*/  @P0 EXIT ;  /* 0x000000000000094d */ /* 0x000fea0003800000 */
[----:B0----5:R-:W0:Y:S01]  /*1060*/  LDC.64 R4, c[0x0][0x390] ;  /* 0x0000e400ff047b82 */ /* 0x021e220000000a00 */
[----:B------:R-:W-:-:S04]  /*1070*/  IMAD.IADD R3, R0, 0x1, R3 ;  /* 0x0000000100037824 */ /* 0x000fc800078e0203 */
[----:B0-----:R-:W-:-:S05]  /*1080*/  IMAD.WIDE.U32 R4, R3, 0x4, R4 ;  /* 0x0000000403047825 */ /* 0x001fca00078e0004 */
[----:B------:R-:W-:Y:S01]  /*1090*/  STG.E desc[UR10][R4.64], R2 ;  /* 0x0000000204007986 */ /* 0x000fe2000c10190a */
[----:B------:R-:W-:Y:S05]  /*10a0*/  EXIT ;  /* 0x000000000000794d */ /* 0x000fea0003800000 */
.L_x_11:
[----:B------:R-:W-:-:S00]  /*10b0*/  BRA `(.L_x_11) ;  /* 0xfffffffc00fc7947 */ /* 0x000fc0000383ffff */
[----:B------:R-:W-:-:S00]  /*10c0*/  NOP ;  /* 0x0000000000007918 */ /* 0x000fc00000000000 */
        /* <DEDUP_REMOVED lines=11> */
.L_x_12:


//--------------------- .nv.shared._Z14cuda_mm_kernelPfS_S_i --------------------------
	.section	.nv.shared._Z14cuda_mm_kernelPfS_S_i,"aw",@nobits
	.sectionflags	@""
	.align	4
.nv.shared._Z14cuda_mm_kernelPfS_S_i:
	.zero		5120


//--------------------- .nv.shared.reserved.0     --------------------------
	.section	.nv.shared.reserved.0,"aw",@nobits
	.weak		__nv_reservedSMEM_offset_0_alias
	.size		__nv_reservedSMEM_offset_0_alias, 0, 64
	.other		__nv_reservedSMEM_offset_0_alias,@"STO_CUDA_RESERVED_SHARED STV_DEFAULT"
__nv_reservedSMEM_offset_0_alias:
	.zero		0
	.zero		64


//--------------------- .nv.constant0._Z14cuda_mm_kernelPfS_S_i --------------------------
	.section	.nv.constant0._Z14cuda_mm_kernelPfS_S_i,"a",@progbits
	.sectionflags	@""
	.align	4
.nv.constant0._Z14cuda_mm_kernelPfS_S_i:
	.zero		924


//--------------------- SYMBOLS --------------------------

	.type		.nv.reservedSmem.offset0,@object
	.size		.nv.reservedSmem.offset0,0x4
	.type		.nv.reservedSmem.cap,@object
	.size		.nv.reservedSmem.cap,0x4
